	.headerflags	@"EF_CUDA_TEXMODE_UNIFIED EF_CUDA_64BIT_ADDRESS EF_CUDA_ACCELERATORS EF_CUDA_SM90 EF_CUDA_VIRTUAL_SM(EF_CUDA_SM90)"
	.elftype	@"ET_EXEC"


//--------------------- .nv.info                  --------------------------
	.section	.nv.info,"",@"SHT_CUDA_INFO"
	.align	4


	//----- nvinfo : EIATTR_REGCOUNT
	.align		4
        /*0000*/ 	.byte	0x04, 0x2f
        /*0002*/ 	.short	(.L_3 - .L_2)
	.align		4
.L_2:
        /*0004*/ 	.word	index@(triton_poi_fused__native_batch_norm_legit_no_training_add_9)
        /*0008*/ 	.word	0x00000040


	//----- nvinfo : EIATTR_MIN_STACK_SIZE
	.align		4
.L_3:
        /*000c*/ 	.byte	0x04, 0x12
        /*000e*/ 	.short	(.L_5 - .L_4)
	.align		4
.L_4:
        /*0010*/ 	.word	index@(triton_poi_fused__native_batch_norm_legit_no_training_add_9)
        /*0014*/ 	.word	0x00000000


	//----- nvinfo : EIATTR_FRAME_SIZE
	.align		4
.L_5:
        /*0018*/ 	.byte	0x04, 0x11
        /*001a*/ 	.short	(.L_7 - .L_6)
	.align		4
.L_6:
        /*001c*/ 	.word	index@(triton_poi_fused__native_batch_norm_legit_no_training_add_9)
        /*0020*/ 	.word	0x00000000


	//----- nvinfo : EIATTR_MIN_STACK_SIZE
	.align		4
.L_7:
        /*0024*/ 	.byte	0x04, 0x12
        /*0026*/ 	.short	(.L_9 - .L_8)
	.align		4
.L_8:
        /*0028*/ 	.word	index@(triton_poi_fused__native_batch_norm_legit_no_training_add_9)
        /*002c*/ 	.word	0x00000000
.L_9:


//--------------------- .nv.info.triton_poi_fused__native_batch_norm_legit_no_training_add_9 --------------------------
	.section	.nv.info.triton_poi_fused__native_batch_norm_legit_no_training_add_9,"",@"SHT_CUDA_INFO"
	.sectionflags	@""
	.align	4


	//----- nvinfo : EIATTR_CUDA_API_VERSION
	.align		4
        /*0000*/ 	.byte	0x04, 0x37
        /*0002*/ 	.short	(.L_11 - .L_10)
.L_10:
        /*0004*/ 	.word	0x0000007c


	//----- nvinfo : EIATTR_KPARAM_INFO
	.align		4
.L_11:
        /*0008*/ 	.byte	0x04, 0x17
        /*000a*/ 	.short	(.L_13 - .L_12)
.L_12:
        /*000c*/ 	.word	0x00000000
        /*0010*/ 	.short	0x0008
        /*0012*/ 	.short	0x003c
        /*0014*/ 	.byte	0x00, 0xf0, 0x11, 0x00


	//----- nvinfo : EIATTR_KPARAM_INFO
	.align		4
.L_13:
        /*0018*/ 	.byte	0x04, 0x17
        /*001a*/ 	.short	(.L_15 - .L_14)
.L_14:
        /*001c*/ 	.word	0x00000000
        /*0020*/ 	.short	0x0007
        /*0022*/ 	.short	0x0038
        /*0024*/ 	.byte	0x00, 0xf0, 0x11, 0x00


	//----- nvinfo : EIATTR_KPARAM_INFO
	.align		4
.L_15:
        /*0028*/ 	.byte	0x04, 0x17
        /*002a*/ 	.short	(.L_17 - .L_16)
.L_16:
        /*002c*/ 	.word	0x00000000
        /*0030*/ 	.short	0x0006
        /*0032*/ 	.short	0x0030
        /*0034*/ 	.byte	0x00, 0xf4, 0x21, 0x00


	//----- nvinfo : EIATTR_KPARAM_INFO
	.align		4
.L_17:
        /*0038*/ 	.byte	0x04, 0x17
        /*003a*/ 	.short	(.L_19 - .L_18)
.L_18:
        /*003c*/ 	.word	0x00000000
        /*0040*/ 	.short	0x0005
        /*0042*/ 	.short	0x0028
        /*0044*/ 	.byte	0x00, 0xf4, 0x21, 0x00


	//----- nvinfo : EIATTR_KPARAM_INFO
	.align		4
.L_19:
        /*0048*/ 	.byte	0x04, 0x17
        /*004a*/ 	.short	(.L_21 - .L_20)
.L_20:
        /*004c*/ 	.word	0x00000000
        /*0050*/ 	.short	0x0004
        /*0052*/ 	.short	0x0020
        /*0054*/ 	.byte	0x00, 0xf4, 0x21, 0x00


	//----- nvinfo : EIATTR_KPARAM_INFO
	.align		4
.L_21:
        /*0058*/ 	.byte	0x04, 0x17
        /*005a*/ 	.short	(.L_23 - .L_22)
.L_22:
        /*005c*/ 	.word	0x00000000
        /*0060*/ 	.short	0x0003
        /*0062*/ 	.short	0x0018
        /*0064*/ 	.byte	0x00, 0xf4, 0x21, 0x00


	//----- nvinfo : EIATTR_KPARAM_INFO
	.align		4
.L_23:
        /*0068*/ 	.byte	0x04, 0x17
        /*006a*/ 	.short	(.L_25 - .L_24)
.L_24:
        /*006c*/ 	.word	0x00000000
        /*0070*/ 	.short	0x0002
        /*0072*/ 	.short	0x0010
        /*0074*/ 	.byte	0x00, 0xf4, 0x21, 0x00


	//----- nvinfo : EIATTR_KPARAM_INFO
	.align		4
.L_25:
        /*0078*/ 	.byte	0x04, 0x17
        /*007a*/ 	.short	(.L_27 - .L_26)
.L_26:
        /*007c*/ 	.word	0x00000000
        /*0080*/ 	.short	0x0001
        /*0082*/ 	.short	0x0008
        /*0084*/ 	.byte	0x00, 0xf4, 0x21, 0x00


	//----- nvinfo : EIATTR_KPARAM_INFO
	.align		4
.L_27:
        /*0088*/ 	.byte	0x04, 0x17
        /*008a*/ 	.short	(.L_29 - .L_28)
.L_28:
        /*008c*/ 	.word	0x00000000
        /*0090*/ 	.short	0x0000
        /*0092*/ 	.short	0x0000
        /*0094*/ 	.byte	0x00, 0xf4, 0x21, 0x00


	//----- nvinfo : EIATTR_SPARSE_MMA_MASK
	.align		4
.L_29:
        /*0098*/ 	.byte	0x03, 0x50
        /*009a*/ 	.short	0x0000


	//----- nvinfo : EIATTR_MAXREG_COUNT
	.align		4
        /*009c*/ 	.byte	0x03, 0x1b
        /*009e*/ 	.short	0x00ff


	//----- nvinfo : EIATTR_EXIT_INSTR_OFFSETS
	.align		4
        /*00a0*/ 	.byte	0x04, 0x1c
        /*00a2*/ 	.short	(.L_31 - .L_30)


	//   ....[0]....
.L_30:
        /*00a4*/ 	.word	0x00001060


	//   ....[1]....
        /*00a8*/ 	.word	0x000010b0


	//----- nvinfo : EIATTR_REQNTID
	.align		4
.L_31:
        /*00ac*/ 	.byte	0x04, 0x10
        /*00ae*/ 	.short	(.L_33 - .L_32)
.L_32:
        /*00b0*/ 	.word	0x00000100
        /*00b4*/ 	.word	0x00000001
        /*00b8*/ 	.word	0x00000001


	//----- nvinfo : EIATTR_CBANK_PARAM_SIZE
	.align		4
.L_33:
        /*00bc*/ 	.byte	0x03, 0x19
        /*00be*/ 	.short	0x0040


	//----- nvinfo : EIATTR_PARAM_CBANK
	.align		4
        /*00c0*/ 	.byte	0x04, 0x0a
        /*00c2*/ 	.short	(.L_35 - .L_34)
	.align		4
.L_34:
        /*00c4*/ 	.word	index@(.nv.constant0.triton_poi_fused__native_batch_norm_legit_no_training_add_9)
        /*00c8*/ 	.short	0x0210
        /*00ca*/ 	.short	0x0040


	//----- nvinfo : EIATTR_SW_WAR
	.align		4
.L_35:
        /*00cc*/ 	.byte	0x04, 0x36
        /*00ce*/ 	.short	(.L_37 - .L_36)
.L_36:
        /*00d0*/ 	.word	0x00000008
.L_37:


//--------------------- .nv.callgraph             --------------------------
	.section	.nv.callgraph,"",@"SHT_CUDA_CALLGRAPH"
	.align	4
	.sectionentsize	8
	.align		4
        /*0000*/ 	.word	0x00000000
	.align		4
        /*0004*/ 	.word	0xffffffff
	.align		4
        /*0008*/ 	.word	0x00000000
	.align		4
        /*000c*/ 	.word	0xfffffffe
	.align		4
        /*0010*/ 	.word	0x00000000
	.align		4
        /*0014*/ 	.word	0xfffffffd
	.align		4
        /*0018*/ 	.word	0x00000000
	.align		4
        /*001c*/ 	.word	0xfffffffc


//--------------------- .nv.constant4             --------------------------
	.section	.nv.constant4,"a",@progbits
	.align	8
	.align		8
.nv.constant4:
        /*0000*/ 	.dword	_$_str
	.align		8
        /*0008*/ 	.dword	_$_str_$_2


//--------------------- .text.triton_poi_fused__native_batch_norm_legit_no_training_add_9 --------------------------
	.section	.text.triton_poi_fused__native_batch_norm_legit_no_training_add_9,"ax",@progbits
	.sectionflags	@"SHF_BARRIERS=1"
	.align	128
        .global         triton_poi_fused__native_batch_norm_legit_no_training_add_9
        .type           triton_poi_fused__native_batch_norm_legit_no_training_add_9,@function
        .size           triton_poi_fused__native_batch_norm_legit_no_training_add_9,(.L_x_1 - triton_poi_fused__native_batch_norm_legit_no_training_add_9)
        .other          triton_poi_fused__native_batch_norm_legit_no_training_add_9,@"STO_CUDA_ENTRY STV_DEFAULT"
triton_poi_fused__native_batch_norm_legit_no_training_add_9:
.text.triton_poi_fused__native_batch_norm_legit_no_training_add_9:
[----:B------:R-:W0:Y:S01]  /*0000*/  LDC R1, c[0x0][0x28] ;  /* 0x00000a00ff017b82 */ /* 0x000e220000000800 */
[----:B------:R-:W1:Y:S07]  /*0010*/  S2R R49, SR_CTAID.X ;  /* 0x0000000000317919 */ /* 0x000e6e0000002500 */
[----:B------:R-:W2:Y:S01]  /*0020*/  LDC.64 R56, c[0x0][0x228] ;  /* 0x00008a00ff387b82 */ /* 0x000ea20000000a00 */
[----:B------:R-:W3:Y:S01]  /*0030*/  S2R R0, SR_TID.X ;  /* 0x0000000000007919 */ /* 0x000ee20000002100 */
[----:B------:R-:W4:Y:S06]  /*0040*/  S2R R3, SR_CTAID.Y ;  /* 0x0000000000037919 */ /* 0x000f2c0000002600 */
[----:B------:R-:W5:Y:S01]  /*0050*/  LDC.64 R28, c[0x0][0x218] ;  /* 0x00008600ff1c7b82 */ /* 0x000f620000000a00 */
[----:B------:R-:W-:-:S02]  /*0060*/  CS2R R24, SRZ ;  /* 0x0000000000187805 */ /* 0x000fc4000001ff00 */
[----:B------:R-:W-:Y:S01]  /*0070*/  CS2R R26, SRZ ;  /* 0x00000000001a7805 */ /* 0x000fe2000001ff00 */
[----:B------:R-:W-:Y:S01]  /*0080*/  ULDC.64 UR6, c[0x0][0x208] ;  /* 0x0000820000067ab9 */ /* 0x000fe20000000a00 */
[----:B------:R-:W-:-:S03]  /*0090*/  CS2R R6, SRZ ;  /* 0x0000000000067805 */ /* 0x000fc6000001ff00 */
[----:B------:R-:W5:Y:S01]  /*00a0*/  LDC.64 R34, c[0x0][0x220] ;  /* 0x00008800ff227b82 */ /* 0x000f620000000a00 */
[----:B------:R-:W-:Y:S02]  /*00b0*/  CS2R R8, SRZ ;  /* 0x0000000000087805 */ /* 0x000fe4000001ff00 */
[----:B------:R-:W-:Y:S02]  /*00c0*/  CS2R R10, SRZ ;  /* 0x00000000000a7805 */ /* 0x000fe4000001ff00 */
[----:B------:R-:W-:Y:S02]  /*00d0*/  CS2R R12, SRZ ;  /* 0x00000000000c7805 */ /* 0x000fe4000001ff00 */
[----:B------:R-:W-:Y:S02]  /*00e0*/  CS2R R14, SRZ ;  /* 0x00000000000e7805 */ /* 0x000fe4000001ff00 */
[----:B------:R-:W-:Y:S02]  /*00f0*/  CS2R R16, SRZ ;  /* 0x0000000000107805 */ /* 0x000fe4000001ff00 */
[----:B------:R-:W-:-:S02]  /*0100*/  CS2R R20, SRZ ;  /* 0x0000000000147805 */ /* 0x000fc4000001ff00 */
[----:B------:R-:W-:Y:S01]  /*0110*/  CS2R R22, SRZ ;  /* 0x0000000000167805 */ /* 0x000fe2000001ff00 */
[----:B------:R-:W5:Y:S01]  /*0120*/  LDC.64 R40, c[0x0][0x210] ;  /* 0x00008400ff287b82 */ /* 0x000f620000000a00 */
[----:B-1----:R-:W-:Y:S02]  /*0130*/  SHF.L.U32 R49, R49, 0x4, RZ ;  /* 0x0000000431317819 */ /* 0x002fe400000006ff */
[----:B---3--:R-:W-:Y:S02]  /*0140*/  SHF.L.U32 R2, R0, 0x2, RZ ;  /* 0x0000000200027819 */ /* 0x008fe400000006ff */
[----:B------:R-:W-:Y:S02]  /*0150*/  SHF.R.U32.HI R48, RZ, 0x2, R0 ;  /* 0x00000002ff307819 */ /* 0x000fe40000011600 */
[----:B------:R-:W-:Y:S02]  /*0160*/  LOP3.LUT R51, R49, 0xc, R2, 0xf8, !PT ;  /* 0x0000000c31337812 */ /* 0x000fe400078ef802 */
[----:B------:R-:W-:-:S02]  /*0170*/  SGXT.U32 R48, R48, 0x6 ;  /* 0x000000063030781a */ /* 0x000fc40000000000 */
[C---:B------:R-:W-:Y:S01]  /*0180*/  ISETP.GE.AND P0, PT, R51.reuse, 0x10, PT ;  /* 0x000000103300780c */ /* 0x040fe20003f06270 */
[----:B--2---:R-:W-:Y:S01]  /*0190*/  IMAD.WIDE R56, R51, 0x4, R56 ;  /* 0x0000000433387825 */ /* 0x004fe200078e0238 */
[----:B----4-:R-:W-:-:S04]  /*01a0*/  PRMT R4, R48, 0x6540, R3 ;  /* 0x0000654030047816 */ /* 0x010fc80000000003 */
[----:B------:R-:W-:Y:S02]  /*01b0*/  LEA R37, R4, R51, 0x4 ;  /* 0x0000003304257211 */ /* 0x000fe400078e20ff */
[----:B------:R-:W-:-:S03]  /*01c0*/  CS2R R4, SRZ ;  /* 0x0000000000047805 */ /* 0x000fc6000001ff00 */
[----:B-----5:R-:W-:Y:S02]  /*01d0*/  IMAD.WIDE R18, R37, 0x4, R28 ;  /* 0x0000000425127825 */ /* 0x020fe400078e021c */
[----:B------:R-:W2:Y:S01]  /*01e0*/  @!P0 LDG.E.EL.128 R24, desc[UR6][R56.64] ;  /* 0x0000000638188981 */ /* 0x000ea2000c2e1d00 */
[----:B------:R-:W-:Y:S02]  /*01f0*/  IADD3 R39, R37, 0x400, RZ ;  /* 0x0000040025277810 */ /* 0x000fe40007ffe0ff */
[----:B------:R-:W-:Y:S01]  /*0200*/  IADD3 R45, R37, 0x800, RZ ;  /* 0x00000800252d7810 */ /* 0x000fe20007ffe0ff */
[----:B------:R1:W3:Y:S01]  /*0210*/  @!P0 LDG.E.EL.128 R4, desc[UR6][R18.64] ;  /* 0x0000000612048981 */ /* 0x0002e2000c2e1d00 */
[----:B------:R-:W-:Y:S01]  /*0220*/  IADD3 R43, R37, 0xc00, RZ ;  /* 0x00000c00252b7810 */ /* 0x000fe20007ffe0ff */
[----:B0-----:R-:W-:-:S04]  /*0230*/  IMAD.WIDE R34, R51, 0x4, R34 ;  /* 0x0000000433227825 */ /* 0x001fc800078e0222 */
[----:B------:R-:W-:Y:S01]  /*0240*/  IMAD.WIDE R46, R39, 0x4, R28 ;  /* 0x00000004272e7825 */ /* 0x000fe200078e021c */
[----:B-1----:R-:W-:-:S03]  /*0250*/  CS2R R18, SRZ ;  /* 0x0000000000127805 */ /* 0x002fc6000001ff00 */
[--C-:B------:R-:W-:Y:S01]  /*0260*/  IMAD.WIDE R52, R45, 0x4, R28.reuse ;  /* 0x000000042d347825 */ /* 0x100fe200078e021c */
[----:B------:R-:W4:Y:S03]  /*0270*/  @!P0 LDG.E.EL.128 R8, desc[UR6][R46.64] ;  /* 0x000000062e088981 */ /* 0x000f26000c2e1d00 */
[----:B------:R-:W-:Y:S01]  /*0280*/  IMAD.WIDE R54, R43, 0x4, R28 ;  /* 0x000000042b367825 */ /* 0x000fe200078e021c */
[----:B------:R0:W3:Y:S04]  /*0290*/  @!P0 LDG.E.EL.128 R16, desc[UR6][R34.64] ;  /* 0x0000000622108981 */ /* 0x0000e8000c2e1d00 */
[----:B------:R1:W5:Y:S04]  /*02a0*/  @!P0 LDG.E.EL.128 R12, desc[UR6][R52.64] ;  /* 0x00000006340c8981 */ /* 0x000368000c2e1d00 */
[----:B------:R1:W5:Y:S01]  /*02b0*/  @!P0 LDG.E.EL.128 R20, desc[UR6][R54.64] ;  /* 0x0000000636148981 */ /* 0x000362000c2e1d00 */
[----:B------:R-:W-:-:S02]  /*02c0*/  CS2R R32, SRZ ;  /* 0x0000000000207805 */ /* 0x000fc4000001ff00 */
[----:B0-----:R-:W-:Y:S01]  /*02d0*/  CS2R R34, SRZ ;  /* 0x0000000000227805 */ /* 0x001fe2000001ff00 */
[----:B-1----:R-:W-:-:S04]  /*02e0*/  IMAD.WIDE R52, R39, 0x4, R40 ;  /* 0x0000000427347825 */ /* 0x002fc800078e0228 */
[--C-:B------:R-:W-:Y:S01]  /*02f0*/  IMAD.WIDE R54, R45, 0x4, R40.reuse ;  /* 0x000000042d367825 */ /* 0x100fe200078e0228 */
[----:B------:R0:W5:Y:S01]  /*0300*/  @!P0 LDG.E.EL.128 R32, desc[UR6][R52.64] ;  /* 0x0000000634208981 */ /* 0x000162000c2e1d00 */
[----:B------:R-:W1:Y:S01]  /*0310*/  LDC.64 R44, c[0x0][0x230] ;  /* 0x00008c00ff2c7b82 */ /* 0x000e620000000a00 */
[----:B------:R-:W-:Y:S02]  /*0320*/  CS2R R28, SRZ ;  /* 0x00000000001c7805 */ /* 0x000fe4000001ff00 */
[----:B------:R-:W-:Y:S01]  /*0330*/  CS2R R30, SRZ ;  /* 0x00000000001e7805 */ /* 0x000fe2000001ff00 */
[----:B------:R-:W-:-:S05]  /*0340*/  IMAD.WIDE R46, R37, 0x4, R40 ;  /* 0x00000004252e7825 */ /* 0x000fca00078e0228 */
[----:B------:R0:W5:Y:S02]  /*0350*/  @!P0 LDG.E.EL.128 R28, desc[UR6][R46.64] ;  /* 0x000000062e1c8981 */ /* 0x000164000c2e1d00 */
[----:B0-----:R-:W-:Y:S01]  /*0360*/  HFMA2.MMA R53, -RZ, RZ, 1.625, 0 ;  /* 0x3e800000ff357435 */ /* 0x001fe200000001ff */
[----:B------:R-:W-:Y:S01]  /*0370*/  CS2R R46, SRZ ;  /* 0x00000000002e7805 */ /* 0x000fe2000001ff00 */
[----:B------:R-:W-:Y:S01]  /*0380*/  IMAD.WIDE R56, R43, 0x4, R40 ;  /* 0x000000042b387825 */ /* 0x000fe200078e0228 */
[----:B------:R-:W-:Y:S02]  /*0390*/  CS2R R36, SRZ ;  /* 0x0000000000247805 */ /* 0x000fe4000001ff00 */
[----:B------:R-:W-:Y:S02]  /*03a0*/  CS2R R38, SRZ ;  /* 0x0000000000267805 */ /* 0x000fe4000001ff00 */
[----:B------:R-:W-:Y:S02]  /*03b0*/  CS2R R40, SRZ ;  /* 0x0000000000287805 */ /* 0x000fe4000001ff00 */
[----:B------:R-:W-:-:S02]  /*03c0*/  CS2R R42, SRZ ;  /* 0x00000000002a7805 */ /* 0x000fc4000001ff00 */
[----:B------:R-:W5:Y:S04]  /*03d0*/  @!P0 LDG.E.EL.128 R36, desc[UR6][R54.64] ;  /* 0x0000000636248981 */ /* 0x000f68000c2e1d00 */
[----:B------:R-:W5:Y:S01]  /*03e0*/  @!P0 LDG.E.EL.128 R40, desc[UR6][R56.64] ;  /* 0x0000000638288981 */ /* 0x000f62000c2e1d00 */
[----:B--2---:R-:W-:Y:S01]  /*03f0*/  FADD R50, R24, 9.9999997473787516356e-06 ;  /* 0x3727c5ac18327421 */ /* 0x004fe20000000000 */
[----:B------:R-:W-:-:S05]  /*0400*/  FADD R52, R25, 9.9999997473787516356e-06 ;  /* 0x3727c5ac19347421 */ /* 0x000fca0000000000 */
[----:B------:R-:W0:Y:S01]  /*0410*/  MUFU.SQRT R50, R50 ;  /* 0x0000003200327308 */ /* 0x000e220000002000 */
[----:B------:R-:W-:-:S07]  /*0420*/  FADD R27, R27, 9.9999997473787516356e-06 ;  /* 0x3727c5ac1b1b7421 */ /* 0x000fce0000000000 */
[----:B------:R-:W2:Y:S01]  /*0430*/  MUFU.SQRT R52, R52 ;  /* 0x0000003400347308 */ /* 0x000ea20000002000 */
[----:B0-----:R-:W-:Y:S01]  /*0440*/  FSETP.GT.AND P2, PT, R50, 8.50705917302346158658e+37, PT ;  /* 0x7e8000003200780b */ /* 0x001fe20003f44000 */
[C---:B---3--:R-:W-:Y:S01]  /*0450*/  FADD R24, -R19.reuse, R7 ;  /* 0x0000000713187221 */ /* 0x048fe20000000100 */
[C---:B----4-:R-:W-:Y:S01]  /*0460*/  FADD R11, -R19.reuse, R11 ;  /* 0x0000000b130b7221 */ /* 0x050fe20000000100 */
[----:B-----5:R-:W-:-:S04]  /*0470*/  FADD R15, -R19, R15 ;  /* 0x0000000f130f7221 */ /* 0x020fc80000000100 */
[----:B------:R-:W0:Y:S01]  /*0480*/  MUFU.SQRT R27, R27 ;  /* 0x0000001b001b7308 */ /* 0x000e220000002000 */
[----:B------:R-:W-:Y:S01]  /*0490*/  FADD R23, -R19, R23 ;  /* 0x0000001713177221 */ /* 0x000fe20000000100 */
[----:B------:R-:W-:Y:S01]  /*04a0*/  FADD R19, -R18, R6 ;  /* 0x0000000612137221 */ /* 0x000fe20000000100 */
[----:B-1----:R-:W-:Y:S01]  /*04b0*/  IMAD.WIDE R6, R51, 0x4, R44 ;  /* 0x0000000433067825 */ /* 0x002fe200078e022c */
[----:B------:R-:W-:Y:S02]  /*04c0*/  CS2R R44, SRZ ;  /* 0x00000000002c7805 */ /* 0x000fe4000001ff00 */
[----:B--2---:R-:W-:Y:S02]  /*04d0*/  FSETP.GT.AND P1, PT, R52, 8.50705917302346158658e+37, PT ;  /* 0x7e8000003400780b */ /* 0x004fe40003f24000 */
[C---:B------:R-:W-:Y:S01]  /*04e0*/  FSETP.GEU.AND P3, PT, R50.reuse, 1.175494350822287508e-38, PT ;  /* 0x008000003200780b */ /* 0x040fe20003f6e000 */
[----:B------:R-:W-:Y:S01]  /*04f0*/  @P2 FMUL R50, R50, 0.25 ;  /* 0x3e80000032322820 */ /* 0x000fe20000400000 */
[----:B------:R1:W2:Y:S01]  /*0500*/  @!P0 LDG.E.EL.128 R44, desc[UR6][R6.64] ;  /* 0x00000006062c8981 */ /* 0x0002a2000c2e1d00 */
[----:B------:R-:W-:Y:S01]  /*0510*/  FADD R26, R26, 9.9999997473787516356e-06 ;  /* 0x3727c5ac1a1a7421 */ /* 0x000fe20000000000 */
[----:B-1----:R-:W-:-:S02]  /*0520*/  FSEL R7, R53, 1, P2 ;  /* 0x3f80000035077808 */ /* 0x002fc40001000000 */
[----:B------:R-:W-:Y:S02]  /*0530*/  FSETP.GEU.AND P2, PT, R52, 1.175494350822287508e-38, PT ;  /* 0x008000003400780b */ /* 0x000fe40003f4e000 */
[----:B0-----:R-:W-:-:S03]  /*0540*/  FSETP.GT.AND P4, PT, R27, 8.50705917302346158658e+37, PT ;  /* 0x7e8000001b00780b */ /* 0x001fc60003f84000 */
[----:B------:R-:W-:Y:S01]  /*0550*/  @P1 FMUL R52, R52, 0.25 ;  /* 0x3e80000034341820 */ /* 0x000fe20000400000 */
[----:B------:R-:W-:Y:S01]  /*0560*/  FSETP.GEU.AND P6, PT, R27, 1.175494350822287508e-38, PT ;  /* 0x008000001b00780b */ /* 0x000fe20003fce000 */
[----:B------:R-:W0:Y:S01]  /*0570*/  MUFU.SQRT R26, R26 ;  /* 0x0000001a001a7308 */ /* 0x000e220000002000 */
[----:B------:R-:W-:Y:S01]  /*0580*/  FADD R6, -R16, R12 ;  /* 0x0000000c10067221 */ /* 0x000fe20000000100 */
[----:B------:R-:W-:-:S04]  /*0590*/  FADD R10, -R18, R10 ;  /* 0x0000000a120a7221 */ /* 0x000fc80000000100 */
[----:B------:R-:W-:Y:S01]  /*05a0*/  @!P2 FMUL R52, R52, 16777216 ;  /* 0x4b8000003434a820 */ /* 0x000fe20000400000 */
[C---:B------:R-:W-:Y:S01]  /*05b0*/  FADD R14, -R18.reuse, R14 ;  /* 0x0000000e120e7221 */ /* 0x040fe20000000100 */
[----:B------:R-:W-:Y:S02]  /*05c0*/  FADD R22, -R18, R22 ;  /* 0x0000001612167221 */ /* 0x000fe40000000100 */
[----:B------:R-:W1:Y:S01]  /*05d0*/  MUFU.RCP R12, R52 ;  /* 0x00000034000c7308 */ /* 0x000e620000001000 */
[----:B------:R-:W-:Y:S01]  /*05e0*/  @!P3 FMUL R50, R50, 16777216 ;  /* 0x4b8000003232b820 */ /* 0x000fe20000400000 */
[----:B------:R-:W-:Y:S01]  /*05f0*/  FADD R18, -R17, R5 ;  /* 0x0000000511127221 */ /* 0x000fe20000000100 */
[----:B------:R-:W-:Y:S01]  /*0600*/  @P4 FMUL R27, R27, 0.25 ;  /* 0x3e8000001b1b4820 */ /* 0x000fe20000400000 */
[C---:B------:R-:W-:Y:S01]  /*0610*/  FADD R25, -R17.reuse, R9 ;  /* 0x0000000911197221 */ /* 0x040fe20000000100 */
[C---:B------:R-:W-:Y:S01]  /*0620*/  FADD R5, -R16.reuse, R8 ;  /* 0x0000000810057221 */ /* 0x040fe20000000100 */
[C---:B------:R-:W-:Y:S01]  /*0630*/  FADD R13, -R17.reuse, R13 ;  /* 0x0000000d110d7221 */ /* 0x040fe20000000100 */
[----:B------:R-:W-:Y:S01]  /*0640*/  FADD R21, -R17, R21 ;  /* 0x0000001511157221 */ /* 0x000fe20000000100 */
[----:B------:R-:W3:Y:S01]  /*0650*/  LDC.64 R8, c[0x0][0x238] ;  /* 0x00008e00ff087b82 */ /* 0x000ee20000000a00 */
[----:B------:R-:W-:Y:S01]  /*0660*/  FSEL R17, R53, 1, P1 ;  /* 0x3f80000035117808 */ /* 0x000fe20000800000 */
[----:B------:R-:W-:Y:S01]  /*0670*/  @!P6 FMUL R27, R27, 16777216 ;  /* 0x4b8000001b1be820 */ /* 0x000fe20000400000 */
[----:B------:R-:W4:Y:S01]  /*0680*/  MUFU.RCP R50, R50 ;  /* 0x0000003200327308 */ /* 0x000f220000001000 */
[C---:B------:R-:W-:Y:S01]  /*0690*/  FADD R4, -R16.reuse, R4 ;  /* 0x0000000410047221 */ /* 0x040fe20000000100 */
[----:B------:R-:W-:Y:S01]  /*06a0*/  FADD R20, -R16, R20 ;  /* 0x0000001410147221 */ /* 0x000fe20000000100 */
[----:B------:R-:W-:Y:S01]  /*06b0*/  @!P3 FMUL R7, R7, 16777216 ;  /* 0x4b8000000707b820 */ /* 0x000fe20000400000 */
[----:B------:R-:W-:Y:S01]  /*06c0*/  @!P2 FMUL R17, R17, 16777216 ;  /* 0x4b8000001111a820 */ /* 0x000fe20000400000 */
[----:B0-----:R-:W-:-:S03]  /*06d0*/  FSETP.GT.AND P3, PT, R26, 8.50705917302346158658e+37, PT ;  /* 0x7e8000001a00780b */ /* 0x001fc60003f64000 */
[----:B------:R-:W0:Y:S01]  /*06e0*/  MUFU.RCP R16, R27 ;  /* 0x0000001b00107308 */ /* 0x000e220000001000 */
[----:B-1----:R-:W-:Y:S01]  /*06f0*/  FMUL R12, R12, R17 ;  /* 0x000000110c0c7220 */ /* 0x002fe20000400000 */
[C---:B------:R-:W-:Y:S02]  /*0700*/  FSEL R17, R53.reuse, 1, P3 ;  /* 0x3f80000035117808 */ /* 0x040fe40001800000 */
[----:B------:R-:W-:Y:S01]  /*0710*/  FSEL R53, R53, 1, P4 ;  /* 0x3f80000035357808 */ /* 0x000fe20002000000 */
[----:B----4-:R-:W-:-:S04]  /*0720*/  FMUL R7, R50, R7 ;  /* 0x0000000732077220 */ /* 0x010fc80000400000 */
[----:B------:R-:W-:Y:S01]  /*0730*/  @!P6 FMUL R53, R53, 16777216 ;  /* 0x4b8000003535e820 */ /* 0x000fe20000400000 */
[-C--:B------:R-:W-:Y:S01]  /*0740*/  FMUL R55, R5, R7.reuse ;  /* 0x0000000705377220 */ /* 0x080fe20000400000 */
[-C--:B------:R-:W-:Y:S01]  /*0750*/  FMUL R57, R6, R7.reuse ;  /* 0x0000000706397220 */ /* 0x080fe20000400000 */
[----:B------:R-:W-:Y:S01]  /*0760*/  FMUL R59, R20, R7 ;  /* 0x00000007143b7220 */ /* 0x000fe20000400000 */
[----:B0-----:R-:W-:Y:S01]  /*0770*/  FMUL R16, R16, R53 ;  /* 0x0000003510107220 */ /* 0x001fe20000400000 */
[----:B------:R-:W-:Y:S01]  /*0780*/  FMUL R53, R4, R7 ;  /* 0x0000000704357220 */ /* 0x000fe20000400000 */
[----:B------:R-:W-:Y:S02]  /*0790*/  CS2R R4, SRZ ;  /* 0x0000000000047805 */ /* 0x000fe4000001ff00 */
[----:B------:R-:W-:Y:S01]  /*07a0*/  CS2R R6, SRZ ;  /* 0x0000000000067805 */ /* 0x000fe2000001ff00 */
[----:B---3--:R-:W-:-:S05]  /*07b0*/  IMAD.WIDE R8, R51, 0x4, R8 ;  /* 0x0000000433087825 */ /* 0x008fca00078e0208 */
[----:B------:R-:W2:Y:S01]  /*07c0*/  @!P0 LDG.E.EL.128 R4, desc[UR6][R8.64] ;  /* 0x0000000608048981 */ /* 0x000ea2000c2e1d00 */
[----:B------:R-:W0:Y:S01]  /*07d0*/  S2R R20, SR_TID.X ;  /* 0x0000000000147919 */ /* 0x000e220000002100 */
[C---:B------:R-:W-:Y:S01]  /*07e0*/  FSETP.GEU.AND P5, PT, R26.reuse, 1.175494350822287508e-38, PT ;  /* 0x008000001a00780b */ /* 0x040fe20003fae000 */
[----:B------:R-:W-:Y:S01]  /*07f0*/  @P3 FMUL R26, R26, 0.25 ;  /* 0x3e8000001a1a3820 */ /* 0x000fe20000400000 */
[----:B------:R-:W1:Y:S11]  /*0800*/  S2UR UR5, SR_CgaCtaId ;  /* 0x00000000000579c3 */ /* 0x000e760000008800 */
[----:B------:R-:W-:-:S06]  /*0810*/  @!P5 FMUL R26, R26, 16777216 ;  /* 0x4b8000001a1ad820 */ /* 0x000fcc0000400000 */
[----:B------:R-:W3:Y:S01]  /*0820*/  MUFU.RCP R26, R26 ;  /* 0x0000001a001a7308 */ /* 0x000ee20000001000 */
[----:B------:R-:W-:Y:S01]  /*0830*/  @!P5 FMUL R17, R17, 16777216 ;  /* 0x4b8000001111d820 */ /* 0x000fe20000400000 */
[----:B------:R-:W-:Y:S01]  /*0840*/  UMOV UR4, 0x400 ;  /* 0x0000040000047882 */ /* 0x000fe20000000000 */
[----:B------:R-:W-:Y:S01]  /*0850*/  FMUL R18, R18, R12 ;  /* 0x0000000c12127220 */ /* 0x000fe20000400000 */
[----:B-1----:R-:W-:Y:S01]  /*0860*/  UPRMT UR4, UR5, 0x654, UR4 ;  /* 0x0000065405047896 */ /* 0x002fe20008000004 */
[----:B------:R-:W-:Y:S01]  /*0870*/  FMUL R24, R24, R16 ;  /* 0x0000001018187220 */ /* 0x000fe20000400000 */
[----:B---3--:R-:W-:-:S04]  /*0880*/  FMUL R17, R26, R17 ;  /* 0x000000111a117220 */ /* 0x008fc80000400000 */
[----:B------:R-:W-:Y:S01]  /*0890*/  FMUL R19, R19, R17 ;  /* 0x0000001113137220 */ /* 0x000fe20000400000 */
[-CC-:B--2---:R-:W-:Y:S01]  /*08a0*/  FFMA R27, R53, R44.reuse, R4.reuse ;  /* 0x0000002c351b7223 */ /* 0x184fe20000000004 */
[-CC-:B------:R-:W-:Y:S01]  /*08b0*/  FFMA R51, R55, R44.reuse, R4.reuse ;  /* 0x0000002c37337223 */ /* 0x180fe20000000004 */
[-CC-:B------:R-:W-:Y:S01]  /*08c0*/  FFMA R53, R57, R44.reuse, R4.reuse ;  /* 0x0000002c39357223 */ /* 0x180fe20000000004 */
[----:B------:R-:W-:Y:S01]  /*08d0*/  FFMA R55, R59, R44, R4 ;  /* 0x0000002c3b377223 */ /* 0x000fe20000000004 */
[----:B0-----:R-:W-:-:S04]  /*08e0*/  SHF.L.U32 R4, R20, 0xa, RZ ;  /* 0x0000000a14047819 */ /* 0x001fc800000006ff */
[----:B------:R-:W-:-:S04]  /*08f0*/  LOP3.LUT R57, R4, 0xc00, RZ, 0xc0, !PT ;  /* 0x00000c0004397812 */ /* 0x000fc800078ec0ff */
[C---:B------:R-:W-:Y:S02]  /*0900*/  LOP3.LUT R26, R57.reuse, 0x300, RZ, 0xfc, !PT ;  /* 0x00000300391a7812 */ /* 0x040fe400078efcff */
[C---:B------:R-:W-:Y:S02]  /*0910*/  LOP3.LUT R4, R57.reuse, 0x100, RZ, 0xfc, !PT ;  /* 0x0000010039047812 */ /* 0x040fe400078efcff */
[----:B------:R-:W-:Y:S01]  /*0920*/  LOP3.LUT R20, R57, 0x200, RZ, 0xfc, !PT ;  /* 0x0000020039147812 */ /* 0x000fe200078efcff */
[----:B------:R-:W-:Y:S01]  /*0930*/  FMUL R44, R13, R12 ;  /* 0x0000000c0d2c7220 */ /* 0x000fe20000400000 */
[----:B------:R-:W-:Y:S02]  /*0940*/  LOP3.LUT R8, R57, R48, RZ, 0xfc, !PT ;  /* 0x0000003039087212 */ /* 0x000fe400078efcff */
[----:B------:R-:W-:Y:S01]  /*0950*/  LEA.HI R61, R26, UR4, RZ, 0x1c ;  /* 0x000000041a3d7c11 */ /* 0x000fe2000f8fe0ff */
[-C--:B------:R-:W-:Y:S01]  /*0960*/  FMUL R26, R25, R12.reuse ;  /* 0x0000000c191a7220 */ /* 0x080fe20000400000 */
[----:B------:R-:W-:Y:S01]  /*0970*/  LEA.HI R57, R57, UR4, RZ, 0x1c ;  /* 0x0000000439397c11 */ /* 0x000fe2000f8fe0ff */
[----:B------:R-:W-:Y:S01]  /*0980*/  FMUL R12, R21, R12 ;  /* 0x0000000c150c7220 */ /* 0x000fe20000400000 */
[----:B------:R-:W-:Y:S01]  /*0990*/  LEA.HI R9, R4, UR4, RZ, 0x1c ;  /* 0x0000000404097c11 */ /* 0x000fe2000f8fe0ff */
[----:B------:R-:W-:Y:S01]  /*09a0*/  FFMA R18, R18, R45, R5 ;  /* 0x0000002d12127223 */ /* 0x000fe20000000005 */
[----:B------:R-:W-:Y:S01]  /*09b0*/  LEA.HI R59, R20, UR4, RZ, 0x1c ;  /* 0x00000004143b7c11 */ /* 0x000fe2000f8fe0ff */
[-C--:B------:R-:W-:Y:S01]  /*09c0*/  FMUL R13, R10, R17.reuse ;  /* 0x000000110a0d7220 */ /* 0x080fe20000400000 */
[----:B------:R-:W-:Y:S01]  /*09d0*/  FMUL R21, R14, R17 ;  /* 0x000000110e157220 */ /* 0x000fe20000400000 */
[----:B------:R-:W-:Y:S01]  /*09e0*/  FFMA R19, R19, R46, R6 ;  /* 0x0000002e13137223 */ /* 0x000fe20000000006 */
[----:B------:R-:W-:Y:S01]  /*09f0*/  FMUL R14, R11, R16 ;  /* 0x000000100b0e7220 */ /* 0x000fe20000400000 */
[----:B------:R-:W-:Y:S01]  /*0a00*/  FFMA R24, R24, R47, R7 ;  /* 0x0000002f18187223 */ /* 0x000fe20000000007 */
[C---:B------:R-:W-:Y:S01]  /*0a10*/  LEA R20, R8.reuse, R57, 0x2 ;  /* 0x0000003908147211 */ /* 0x040fe200078e10ff */
[----:B------:R-:W-:Y:S01]  /*0a20*/  FADD R27, R27, R28 ;  /* 0x0000001c1b1b7221 */ /* 0x000fe20000000000 */
[----:B------:R-:W-:Y:S01]  /*0a30*/  LEA R9, R8, R9, 0x2 ;  /* 0x0000000908097211 */ /* 0x000fe200078e10ff */
[----:B------:R-:W-:Y:S01]  /*0a40*/  FFMA R26, R26, R45, R5 ;  /* 0x0000002d1a1a7223 */ /* 0x000fe20000000005 */
[----:B------:R-:W-:Y:S01]  /*0a50*/  FADD R18, R18, R29 ;  /* 0x0000001d12127221 */ /* 0x000fe20000000000 */
[----:B------:R-:W-:Y:S01]  /*0a60*/  LEA R4, R8, R59, 0x2 ;  /* 0x0000003b08047211 */ /* 0x000fe200078e10ff */
[----:B------:R-:W-:Y:S01]  /*0a70*/  FMUL R17, R22, R17 ;  /* 0x0000001116117220 */ /* 0x000fe20000400000 */
[----:B------:R-:W-:Y:S01]  /*0a80*/  FFMA R13, R13, R46, R6 ;  /* 0x0000002e0d0d7223 */ /* 0x000fe20000000006 */
[----:B------:R-:W-:Y:S01]  /*0a90*/  FADD R19, R19, R30 ;  /* 0x0000001e13137221 */ /* 0x000fe20000000000 */
[----:B------:R-:W-:-:S02]  /*0aa0*/  IMAD R8, R8, 0x4, R61 ;  /* 0x0000000408087824 */ /* 0x000fc400078e023d */
[----:B------:R-:W-:Y:S01]  /*0ab0*/  FMUL R22, R15, R16 ;  /* 0x000000100f167220 */ /* 0x000fe20000400000 */
[----:B------:R-:W-:Y:S01]  /*0ac0*/  FFMA R14, R14, R47, R7 ;  /* 0x0000002f0e0e7223 */ /* 0x000fe20000000007 */
[----:B------:R-:W-:Y:S01]  /*0ad0*/  FADD R31, R24, R31 ;  /* 0x0000001f181f7221 */ /* 0x000fe20000000000 */
[----:B------:R-:W-:Y:S01]  /*0ae0*/  FADD R51, R51, R32 ;  /* 0x0000002033337221 */ /* 0x000fe20000000000 */
[----:B------:R-:W-:Y:S01]  /*0af0*/  FFMA R10, R44, R45, R5 ;  /* 0x0000002d2c0a7223 */ /* 0x000fe20000000005 */
[----:B------:R-:W-:Y:S01]  /*0b00*/  FADD R26, R26, R33 ;  /* 0x000000211a1a7221 */ /* 0x000fe20000000000 */
[----:B------:R-:W-:Y:S01]  /*0b10*/  STS [R20], R27 ;  /* 0x0000001b14007388 */ /* 0x000fe20000000800 */
[----:B------:R-:W-:Y:S01]  /*0b20*/  FFMA R21, R21, R46, R6 ;  /* 0x0000002e15157223 */ /* 0x000fe20000000006 */
[----:B------:R-:W-:Y:S01]  /*0b30*/  FADD R13, R13, R34 ;  /* 0x000000220d0d7221 */ /* 0x000fe20000000000 */
[----:B------:R-:W-:Y:S01]  /*0b40*/  FMUL R16, R23, R16 ;  /* 0x0000001017107220 */ /* 0x000fe20000400000 */
[----:B------:R-:W-:Y:S01]  /*0b50*/  STS [R9+0x400], R18 ;  /* 0x0004001209007388 */ /* 0x000fe20000000800 */
[----:B------:R-:W-:Y:S01]  /*0b60*/  FFMA R22, R22, R47, R7 ;  /* 0x0000002f16167223 */ /* 0x000fe20000000007 */
[----:B------:R-:W-:Y:S01]  /*0b70*/  FADD R35, R14, R35 ;  /* 0x000000230e237221 */ /* 0x000fe20000000000 */
[----:B------:R-:W-:Y:S01]  /*0b80*/  FADD R53, R53, R36 ;  /* 0x0000002435357221 */ /* 0x000fe20000000000 */
[----:B------:R-:W-:Y:S01]  /*0b90*/  STS [R4+0x800], R19 ;  /* 0x0008001304007388 */ /* 0x000fe20000000800 */
[----:B------:R-:W-:Y:S01]  /*0ba0*/  FFMA R12, R12, R45, R5 ;  /* 0x0000002d0c0c7223 */ /* 0x000fe20000000005 */
[----:B------:R-:W-:-:S02]  /*0bb0*/  FADD R10, R10, R37 ;  /* 0x000000250a0a7221 */ /* 0x000fc40000000000 */
[----:B------:R-:W-:Y:S01]  /*0bc0*/  STS [R8+0xc00], R31 ;  /* 0x000c001f08007388 */ /* 0x000fe20000000800 */
[----:B------:R-:W-:Y:S01]  /*0bd0*/  FFMA R17, R17, R46, R6 ;  /* 0x0000002e11117223 */ /* 0x000fe20000000006 */
[----:B------:R-:W-:Y:S02]  /*0be0*/  FADD R21, R21, R38 ;  /* 0x0000002615157221 */ /* 0x000fe40000000000 */
[----:B------:R-:W-:Y:S01]  /*0bf0*/  STS [R20+0x100], R51 ;  /* 0x0001003314007388 */ /* 0x000fe20000000800 */
[----:B------:R-:W-:Y:S01]  /*0c00*/  FFMA R16, R16, R47, R7 ;  /* 0x0000002f10107223 */ /* 0x000fe20000000007 */
[----:B------:R-:W-:Y:S02]  /*0c10*/  FADD R39, R22, R39 ;  /* 0x0000002716277221 */ /* 0x000fe40000000000 */
[----:B------:R-:W-:Y:S01]  /*0c20*/  STS [R9+0x500], R26 ;  /* 0x0005001a09007388 */ /* 0x000fe20000000800 */
[----:B------:R-:W-:Y:S01]  /*0c30*/  FADD R55, R55, R40 ;  /* 0x0000002837377221 */ /* 0x000fe20000000000 */
[----:B------:R-:W-:-:S02]  /*0c40*/  FADD R12, R12, R41 ;  /* 0x000000290c0c7221 */ /* 0x000fc40000000000 */
[----:B------:R-:W-:Y:S01]  /*0c50*/  STS [R4+0x900], R13 ;  /* 0x0009000d04007388 */ /* 0x000fe20000000800 */
[----:B------:R-:W-:-:S03]  /*0c60*/  FADD R17, R17, R42 ;  /* 0x0000002a11117221 */ /* 0x000fc60000000000 */
[----:B------:R-:W-:Y:S01]  /*0c70*/  STS [R8+0xd00], R35 ;  /* 0x000d002308007388 */ /* 0x000fe20000000800 */
[----:B------:R-:W-:-:S03]  /*0c80*/  FADD R43, R16, R43 ;  /* 0x0000002b102b7221 */ /* 0x000fc60000000000 */
[----:B------:R-:W-:Y:S04]  /*0c90*/  STS [R20+0x200], R53 ;  /* 0x0002003514007388 */ /* 0x000fe80000000800 */
[----:B------:R0:W-:Y:S04]  /*0ca0*/  STS [R9+0x600], R10 ;  /* 0x0006000a09007388 */ /* 0x0001e80000000800 */
[----:B------:R-:W-:Y:S04]  /*0cb0*/  STS [R4+0xa00], R21 ;  /* 0x000a001504007388 */ /* 0x000fe80000000800 */
[----:B------:R-:W-:Y:S01]  /*0cc0*/  STS [R8+0xe00], R39 ;  /* 0x000e002708007388 */ /* 0x000fe20000000800 */
[----:B------:R-:W-:-:S03]  /*0cd0*/  LOP3.LUT R16, R2, 0x3fc, RZ, 0xc0, !PT ;  /* 0x000003fc02107812 */ /* 0x000fc600078ec0ff */
[----:B------:R-:W-:Y:S04]  /*0ce0*/  STS [R20+0x300], R55 ;  /* 0x0003003714007388 */ /* 0x000fe80000000800 */
[----:B------:R1:W-:Y:S04]  /*0cf0*/  STS [R9+0x700], R12 ;  /* 0x0007000c09007388 */ /* 0x0003e80000000800 */
[----:B------:R2:W-:Y:S04]  /*0d00*/  STS [R4+0xb00], R17 ;  /* 0x000b001104007388 */ /* 0x0005e80000000800 */
[----:B------:R-:W-:Y:S01]  /*0d10*/  STS [R8+0xf00], R43 ;  /* 0x000f002b08007388 */ /* 0x000fe20000000800 */
[----:B------:R-:W-:-:S02]  /*0d20*/  LOP3.LUT R6, R16, 0x400, RZ, 0xfc, !PT ;  /* 0x0000040010067812 */ /* 0x000fc400078efcff */
[----:B------:R-:W-:Y:S02]  /*0d30*/  LOP3.LUT R7, R16, 0x800, RZ, 0xfc, !PT ;  /* 0x0000080010077812 */ /* 0x000fe400078efcff */
[----:B------:R-:W-:Y:S02]  /*0d40*/  SHF.R.U32.HI R5, RZ, 0x2, R0 ;  /* 0x00000002ff057819 */ /* 0x000fe40000011600 */
[----:B------:R-:W-:Y:S02]  /*0d50*/  SHF.R.U32.HI R6, RZ, 0x4, R6 ;  /* 0x00000004ff067819 */ /* 0x000fe40000011606 */
[----:B------:R-:W-:Y:S02]  /*0d60*/  SHF.R.U32.HI R7, RZ, 0x4, R7 ;  /* 0x00000004ff077819 */ /* 0x000fe40000011607 */
[----:B------:R-:W-:Y:S02]  /*0d70*/  LOP3.LUT R5, R5, 0x30, RZ, 0xc0, !PT ;  /* 0x0000003005057812 */ /* 0x000fe400078ec0ff */
[----:B------:R-:W-:-:S02]  /*0d80*/  LOP3.LUT R6, R6, 0x70, RZ, 0xc0, !PT ;  /* 0x0000007006067812 */ /* 0x000fc400078ec0ff */
[----:B0-----:R-:W-:Y:S02]  /*0d90*/  LOP3.LUT R10, R7, 0xb0, RZ, 0xc0, !PT ;  /* 0x000000b0070a7812 */ /* 0x001fe400078ec0ff */
[----:B------:R-:W-:Y:S02]  /*0da0*/  IADD3 R5, R5, UR4, RZ ;  /* 0x0000000405057c10 */ /* 0x000fe4000fffe0ff */
[----:B------:R-:W-:Y:S02]  /*0db0*/  IADD3 R7, R6, UR4, RZ ;  /* 0x0000000406077c10 */ /* 0x000fe4000fffe0ff */
[----:B------:R-:W-:Y:S02]  /*0dc0*/  IADD3 R11, R10, UR4, RZ ;  /* 0x000000040a0b7c10 */ /* 0x000fe4000fffe0ff */
[C---:B-1----:R-:W-:Y:S01]  /*0dd0*/  LEA R12, R16.reuse, R5, 0x2 ;  /* 0x00000005100c7211 */ /* 0x042fe200078e10ff */
[----:B------:R-:W-:Y:S01]  /*0de0*/  BAR.SYNC.DEFER_BLOCKING 0x0 ;  /* 0x0000000000007b1d */ /* 0x000fe20000010000 */
[----:B------:R-:W-:-:S02]  /*0df0*/  LEA R9, R16, R7, 0x2 ;  /* 0x0000000710097211 */ /* 0x000fc400078e10ff */
[----:B--2---:R-:W-:Y:S02]  /*0e00*/  LEA R4, R16, R11, 0x2 ;  /* 0x0000000b10047211 */ /* 0x004fe400078e10ff */
[----:B------:R-:W-:Y:S02]  /*0e10*/  LOP3.LUT R2, R2, 0xfc, RZ, 0xc0, !PT ;  /* 0x000000fc02027812 */ /* 0x000fe400078ec0ff */
[--C-:B------:R-:W-:Y:S02]  /*0e20*/  SHF.R.S32.HI R18, RZ, 0x17, R3.reuse ;  /* 0x00000017ff127819 */ /* 0x100fe40000011403 */
[----:B------:R-:W-:Y:S02]  /*0e30*/  PRMT R17, R2, 0x6540, R3 ;  /* 0x0000654002117816 */ /* 0x000fe40000000003 */
[----:B------:R-:W-:-:S04]  /*0e40*/  SGXT R2, R18, 0x1 ;  /* 0x000000011202781a */ /* 0x000fc80000000200 */
[----:B------:R-:W-:Y:S02]  /*0e50*/  LEA.HI R18, R2, R17, RZ, 0x8 ;  /* 0x0000001102127211 */ /* 0x000fe400078f40ff */
[----:B------:R-:W0:Y:S01]  /*0e60*/  LDC.64 R2, c[0x0][0x240] ;  /* 0x00009000ff027b82 */ /* 0x000e220000000a00 */
[----:B------:R-:W1:Y:S04]  /*0e70*/  LDS.128 R12, [R12] ;  /* 0x000000000c0c7984 */ /* 0x000e680000000c00 */
[----:B------:R-:W2:Y:S04]  /*0e80*/  LDS.128 R8, [R9+0x1000] ;  /* 0x0010000009087984 */ /* 0x000ea80000000c00 */
[----:B------:R-:W3:Y:S01]  /*0e90*/  LDS.128 R4, [R4+0x2000] ;  /* 0x0020000004047984 */ /* 0x000ee20000000c00 */
[----:B------:R-:W-:Y:S01]  /*0ea0*/  IMAD.SHL.U32 R19, R18, 0x10, RZ ;  /* 0x0000001012137824 */ /* 0x000fe200078e00ff */
[----:B------:R-:W-:-:S02]  /*0eb0*/  SHF.R.U32.HI R0, RZ, 0x6, R0 ;  /* 0x00000006ff007819 */ /* 0x000fc40000011600 */
[----:B------:R-:W-:Y:S02]  /*0ec0*/  LOP3.LUT R18, R18, 0xffffff00, RZ, 0xc0, !PT ;  /* 0xffffff0012127812 */ /* 0x000fe400078ec0ff */
[----:B------:R-:W-:Y:S02]  /*0ed0*/  SGXT.U32 R0, R0, 0x2 ;  /* 0x000000020000781a */ /* 0x000fe40000000000 */
[----:B------:R-:W-:Y:S02]  /*0ee0*/  LOP3.LUT R19, R19, 0xfffff000, RZ, 0xc0, !PT ;  /* 0xfffff00013137812 */ /* 0x000fe400078ec0ff */
[----:B------:R-:W-:Y:S02]  /*0ef0*/  LOP3.LUT R0, R0, R49, RZ, 0xfc, !PT ;  /* 0x0000003100007212 */ /* 0x000fe400078efcff */
[----:B------:R-:W-:Y:S02]  /*0f00*/  IADD3 R24, R19, R17, -R18 ;  /* 0x0000001113187210 */ /* 0x000fe40007ffe812 */
[----:B------:R-:W-:-:S02]  /*0f10*/  LOP3.LUT R17, R16, 0xc00, RZ, 0xfc, !PT ;  /* 0x00000c0010117812 */ /* 0x000fc400078efcff */
[C---:B------:R-:W-:Y:S02]  /*0f20*/  LOP3.LUT R19, R0.reuse, 0x4, RZ, 0xfc, !PT ;  /* 0x0000000400137812 */ /* 0x040fe400078efcff */
[C---:B------:R-:W-:Y:S02]  /*0f30*/  LOP3.LUT R18, R0.reuse, 0x8, RZ, 0xfc, !PT ;  /* 0x0000000800127812 */ /* 0x040fe400078efcff */
[----:B------:R-:W-:Y:S02]  /*0f40*/  SHF.R.U32.HI R20, RZ, 0x4, R17 ;  /* 0x00000004ff147819 */ /* 0x000fe40000011611 */
[C---:B------:R-:W-:Y:S02]  /*0f50*/  LOP3.LUT R17, R0.reuse, 0xc, RZ, 0xfc, !PT ;  /* 0x0000000c00117812 */ /* 0x040fe400078efcff */
[----:B------:R-:W-:Y:S02]  /*0f60*/  ISETP.GE.AND P0, PT, R0, 0x10, PT ;  /* 0x000000100000780c */ /* 0x000fe40003f06270 */
[----:B------:R-:W-:-:S02]  /*0f70*/  ISETP.GE.AND P1, PT, R19, 0x10, PT ;  /* 0x000000101300780c */ /* 0x000fc40003f26270 */
[----:B------:R-:W-:Y:S02]  /*0f80*/  ISETP.GE.AND P2, PT, R18, 0x10, PT ;  /* 0x000000101200780c */ /* 0x000fe40003f46270 */
[-C--:B------:R-:W-:Y:S02]  /*0f90*/  LEA R21, R0, R24.reuse, 0x8 ;  /* 0x0000001800157211 */ /* 0x080fe400078e40ff */
[----:B------:R-:W-:Y:S02]  /*0fa0*/  ISETP.GE.AND P3, PT, R17, 0x10, PT ;  /* 0x000000101100780c */ /* 0x000fe40003f66270 */
[----:B------:R-:W-:Y:S02]  /*0fb0*/  LOP3.LUT R20, R20, 0xf0, RZ, 0xc0, !PT ;  /* 0x000000f014147812 */ /* 0x000fe400078ec0ff */
[-C--:B------:R-:W-:Y:S02]  /*0fc0*/  LEA R23, R19, R24.reuse, 0x8 ;  /* 0x0000001813177211 */ /* 0x080fe400078e40ff */
[----:B------:R-:W-:Y:S01]  /*0fd0*/  LEA R25, R18, R24, 0x8 ;  /* 0x0000001812197211 */ /* 0x000fe200078e40ff */
[----:B0-----:R-:W-:Y:S01]  /*0fe0*/  IMAD.WIDE R18, R21, 0x4, R2 ;  /* 0x0000000415127825 */ /* 0x001fe200078e0202 */
[----:B------:R-:W-:-:S03]  /*0ff0*/  IADD3 R27, R20, UR4, RZ ;  /* 0x00000004141b7c10 */ /* 0x000fc6000fffe0ff */
[--C-:B------:R-:W-:Y:S01]  /*1000*/  IMAD.WIDE R20, R23, 0x4, R2.reuse ;  /* 0x0000000417147825 */ /* 0x100fe200078e0202 */
[----:B-1----:R0:W-:Y:S03]  /*1010*/  @!P0 STG.E.128 desc[UR6][R18.64], R12 ;  /* 0x0000000c12008986 */ /* 0x0021e6000c101d06 */
[----:B------:R-:W-:Y:S01]  /*1020*/  IMAD.WIDE R22, R25, 0x4, R2 ;  /* 0x0000000419167825 */ /* 0x000fe200078e0202 */
[----:B--2---:R0:W-:Y:S01]  /*1030*/  @!P1 STG.E.128 desc[UR6][R20.64], R8 ;  /* 0x0000000814009986 */ /* 0x0041e2000c101d06 */
[----:B------:R-:W-:-:S03]  /*1040*/  LEA R27, R16, R27, 0x2 ;  /* 0x0000001b101b7211 */ /* 0x000fc600078e10ff */
[----:B---3--:R0:W-:Y:S02]  /*1050*/  @!P2 STG.E.128 desc[UR6][R22.64], R4 ;  /* 0x000000041600a986 */ /* 0x0081e4000c101d06 */
[----:B0-----:R-:W-:Y:S05]  /*1060*/  @P3 EXIT ;  /* 0x000000000000394d */ /* 0x001fea0003800000 */
[----:B0-----:R-:W0:Y:S01]  /*1070*/  LDS.128 R4, [R27+0x3000] ;  /* 0x003000001b047984 */ /* 0x001e220000000c00 */
[----:B------:R-:W-:-:S05]  /*1080*/  LEA R17, R17, R24, 0x8 ;  /* 0x0000001811117211 */ /* 0x000fca00078e40ff */
[----:B------:R-:W-:-:S05]  /*1090*/  IMAD.WIDE R2, R17, 0x4, R2 ;  /* 0x0000000411027825 */ /* 0x000fca00078e0202 */
[----:B0-----:R-:W-:Y:S01]  /*10a0*/  STG.E.128 desc[UR6][R2.64], R4 ;  /* 0x0000000402007986 */ /* 0x001fe2000c101d06 */
[----:B------:R-:W-:Y:S05]  /*10b0*/  EXIT ;  /* 0x000000000000794d */ /* 0x000fea0003800000 */
.L_x_0:
[----:B------:R-:W-:-:S00]  /*10c0*/  BRA `(.L_x_0) ;  /* 0xfffffffc00fc7947 */ /* 0x000fc0000383ffff */
[----:B------:R-:W-:-:S00]  /*10d0*/  NOP ;  /* 0x0000000000007918 */ /* 0x000fc00000000000 */
        /* <DEDUP_REMOVED lines=10> */
.L_x_1:


//--------------------- .nv.global.init           --------------------------
	.section	.nv.global.init,"aw",@progbits
.nv.global.init:
	.type		_$_str,@object
	.size		_$_str,(_$_str_$_2 - _$_str)
_$_str:
        /*0000*/ 	.byte	0x5f, 0x5f, 0x43, 0x55, 0x44, 0x41, 0x5f, 0x46, 0x54, 0x5a, 0x00
	.type		_$_str_$_2,@object
	.size		_$_str_$_2,(.L_1 - _$_str_$_2)
_$_str_$_2:
        /*000b*/ 	.byte	0x5f, 0x5f, 0x43, 0x55, 0x44, 0x41, 0x5f, 0x50, 0x52, 0x45, 0x43, 0x5f, 0x53, 0x51, 0x52, 0x54
        /*001b*/ 	.byte	0x00
.L_1:


//--------------------- .nv.shared.triton_poi_fused__native_batch_norm_legit_no_training_add_9 --------------------------
	.section	.nv.shared.triton_poi_fused__native_batch_norm_legit_no_training_add_9,"aw",@nobits
	.sectionflags	@""
	.align	16
	.zero		1024


//--------------------- .nv.constant0.triton_poi_fused__native_batch_norm_legit_no_training_add_9 --------------------------
	.section	.nv.constant0.triton_poi_fused__native_batch_norm_legit_no_training_add_9,"a",@progbits
	.sectionflags	@""
	.align	4
.nv.constant0.triton_poi_fused__native_batch_norm_legit_no_training_add_9:
	.zero		592
